//
// Generated by NVIDIA NVVM Compiler
//
// Compiler Build ID: CL-36424714
// Cuda compilation tools, release 13.0, V13.0.88
// Based on NVVM 20.0.0
//

.version 9.0
.target sm_100
.address_size 64

	// .globl	_Z22colorToGrayScaleKernelPhS_ii

.visible .entry _Z22colorToGrayScaleKernelPhS_ii(
	.param .u64 .ptr .align 1 _Z22colorToGrayScaleKernelPhS_ii_param_0,
	.param .u64 .ptr .align 1 _Z22colorToGrayScaleKernelPhS_ii_param_1,
	.param .u32 _Z22colorToGrayScaleKernelPhS_ii_param_2,
	.param .u32 _Z22colorToGrayScaleKernelPhS_ii_param_3
)
{
	.reg .pred 	%p<4>;
	.reg .b16 	%rs<4>;
	.reg .b32 	%r<16>;
	.reg .b32 	%f<3>;
	.reg .b64 	%rd<9>;
	.reg .b64 	%fd<7>;

	ld.param.u64 	%rd1, [_Z22colorToGrayScaleKernelPhS_ii_param_0];
	ld.param.u64 	%rd2, [_Z22colorToGrayScaleKernelPhS_ii_param_1];
	ld.param.u32 	%r3, [_Z22colorToGrayScaleKernelPhS_ii_param_2];
	ld.param.u32 	%r4, [_Z22colorToGrayScaleKernelPhS_ii_param_3];
	mov.u32 	%r6, %ctaid.y;
	mov.u32 	%r7, %ntid.y;
	mov.u32 	%r8, %tid.y;
	mad.lo.s32 	%r9, %r6, %r7, %r8;
	mov.u32 	%r10, %ctaid.x;
	mov.u32 	%r11, %ntid.x;
	mov.u32 	%r12, %tid.x;
	mad.lo.s32 	%r2, %r10, %r11, %r12;
	setp.ge.s32 	%p1, %r2, %r3;
	setp.ge.s32 	%p2, %r9, %r4;
	or.pred  	%p3, %p1, %p2;
	@%p3 bra 	$L__BB0_2;
	cvta.to.global.u64 	%rd3, %rd2;
	cvta.to.global.u64 	%rd4, %rd1;
	mad.lo.s32 	%r13, %r3, %r9, %r2;
	mul.lo.s32 	%r14, %r13, 3;
	cvt.s64.s32 	%rd5, %r14;
	add.s64 	%rd6, %rd3, %rd5;
	ld.global.u8 	%rs1, [%rd6];
	ld.global.u8 	%rs2, [%rd6+1];
	ld.global.u8 	%rs3, [%rd6+2];
	cvt.rn.f64.u16 	%fd1, %rs1;
	cvt.rn.f64.u16 	%fd2, %rs2;
	mul.f64 	%fd3, %fd2, 0d3FE70A3D70A3D70A;
	fma.rn.f64 	%fd4, %fd1, 0d3FCAE147AE147AE1, %fd3;
	cvt.rn.f32.u16 	%f1, %rs3;
	mul.f32 	%f2, %f1, 0f3D8F5C29;
	cvt.f64.f32 	%fd5, %f2;
	add.f64 	%fd6, %fd4, %fd5;
	cvt.rzi.u32.f64 	%r15, %fd6;
	cvt.s64.s32 	%rd7, %r13;
	add.s64 	%rd8, %rd4, %rd7;
	st.global.u8 	[%rd8], %r15;
$L__BB0_2:
	ret;

}


// ===== COMPILED SASS (sm_100) =====

	.target	sm_100

	.elftype	@"ET_EXEC"


//--------------------- .note.nv.tkinfo           --------------------------
	.section	.note.nv.tkinfo,"",@"SHT_NOTE"
	.sectionflags	@"SHF_NOTE_NV_TKINFO"
	.tkinfo
        /*0018*/ 	.word	0x00000002
        /*0030*/ 	.string	""
        /*0030*/ 	.string	"ptxas"
        /*0030*/ 	.string	"Cuda compilation tools, release 13.0, V13.0.88"
        /*0030*/ 	.string	"Build cuda_13.0.r13.0/compiler.36424714_0"
        /*0030*/ 	.string	"-arch sm_100 -m 64 "



//--------------------- .note.nv.cuinfo           --------------------------
	.section	.note.nv.cuinfo,"",@"SHT_NOTE"
	.sectionflags	@"SHF_NOTE_NV_CUINFO"
        /*0018*/ 	.short	0x0002
        /*001a*/ 	.short	0x0064
        /*001c*/ 	.short	0x0082
	.zero		2


//--------------------- .nv.info                  --------------------------
	.section	.nv.info,"",@"SHT_CUDA_INFO"
	.align	4


	//----- nvinfo : EIATTR_REGCOUNT
	.align		4
        /*0000*/ 	.byte	0x04, 0x2f
        /*0002*/ 	.short	(.L_1 - .L_0)
	.align		4
.L_0:
        /*0004*/ 	.word	index@(_Z22colorToGrayScaleKernelPhS_ii)
        /*0008*/ 	.word	0x0000000e


	//----- nvinfo : EIATTR_FRAME_SIZE
	.align		4
.L_1:
        /*000c*/ 	.byte	0x04, 0x11
        /*000e*/ 	.short	(.L_3 - .L_2)
	.align		4
.L_2:
        /*0010*/ 	.word	index@(_Z22colorToGrayScaleKernelPhS_ii)
        /*0014*/ 	.word	0x00000000


	//----- nvinfo : EIATTR_MIN_STACK_SIZE
	.align		4
.L_3:
        /*0018*/ 	.byte	0x04, 0x12
        /*001a*/ 	.short	(.L_5 - .L_4)
	.align		4
.L_4:
        /*001c*/ 	.word	index@(_Z22colorToGrayScaleKernelPhS_ii)
        /*0020*/ 	.word	0x00000000
.L_5:


//--------------------- .nv.compat                --------------------------
	.section	.nv.compat,"",@"SHT_CUDA_COMPAT_INFO"
	.align	4
        /*0000*/ 	.byte	0x02, 0x09, 0x00, 0x00, 0x02, 0x02, 0x01, 0x00, 0x02, 0x05, 0x05, 0x00, 0x03, 0x07, 0x01, 0x01
        /*0010*/ 	.byte	0x02, 0x03, 0x00, 0x00, 0x02, 0x06, 0x01, 0x00, 0x04, 0x0b, 0x08, 0x00, 0x01, 0x00, 0x00, 0x00
        /*0020*/ 	.byte	0x00, 0x00, 0x00, 0x00


//--------------------- .nv.info._Z22colorToGrayScaleKernelPhS_ii --------------------------
	.section	.nv.info._Z22colorToGrayScaleKernelPhS_ii,"",@"SHT_CUDA_INFO"
	.sectionflags	@""
	.align	4


	//----- nvinfo : EIATTR_CUDA_API_VERSION
	.align		4
        /*0000*/ 	.byte	0x04, 0x37
        /*0002*/ 	.short	(.L_7 - .L_6)
.L_6:
        /*0004*/ 	.word	0x00000082


	//----- nvinfo : EIATTR_KPARAM_INFO
	.align		4
.L_7:
        /*0008*/ 	.byte	0x04, 0x17
        /*000a*/ 	.short	(.L_9 - .L_8)
.L_8:
        /*000c*/ 	.word	0x00000000
        /*0010*/ 	.short	0x0003
        /*0012*/ 	.short	0x0014
        /*0014*/ 	.byte	0x00, 0xf0, 0x11, 0x00


	//----- nvinfo : EIATTR_KPARAM_INFO
	.align		4
.L_9:
        /*0018*/ 	.byte	0x04, 0x17
        /*001a*/ 	.short	(.L_11 - .L_10)
.L_10:
        /*001c*/ 	.word	0x00000000
        /*0020*/ 	.short	0x0002
        /*0022*/ 	.short	0x0010
        /*0024*/ 	.byte	0x00, 0xf0, 0x11, 0x00


	//----- nvinfo : EIATTR_KPARAM_INFO
	.align		4
.L_11:
        /*0028*/ 	.byte	0x04, 0x17
        /*002a*/ 	.short	(.L_13 - .L_12)
.L_12:
        /*002c*/ 	.word	0x00000000
        /*0030*/ 	.short	0x0001
        /*0032*/ 	.short	0x0008
        /*0034*/ 	.byte	0x00, 0xf5, 0x21, 0x00


	//----- nvinfo : EIATTR_KPARAM_INFO
	.align		4
.L_13:
        /*0038*/ 	.byte	0x04, 0x17
        /*003a*/ 	.short	(.L_15 - .L_14)
.L_14:
        /*003c*/ 	.word	0x00000000
        /*0040*/ 	.short	0x0000
        /*0042*/ 	.short	0x0000
        /*0044*/ 	.byte	0x00, 0xf5, 0x21, 0x00


	//----- nvinfo : EIATTR_SPARSE_MMA_MASK
	.align		4
.L_15:
        /*0048*/ 	.byte	0x03, 0x50
        /*004a*/ 	.short	0x0000


	//----- nvinfo : EIATTR_MAXREG_COUNT
	.align		4
        /*004c*/ 	.byte	0x03, 0x1b
        /*004e*/ 	.short	0x00ff


	//----- nvinfo : EIATTR_MERCURY_ISA_VERSION
	.align		4
        /*0050*/ 	.byte	0x03, 0x5f
        /*0052*/ 	.short	0x0101


	//----- nvinfo : EIATTR_VRC_CTA_INIT_COUNT
	.align		4
        /*0054*/ 	.byte	0x02, 0x4a
	.zero		1
	.zero		1


	//----- nvinfo : EIATTR_EXIT_INSTR_OFFSETS
	.align		4
        /*0058*/ 	.byte	0x04, 0x1c
        /*005a*/ 	.short	(.L_17 - .L_16)


	//   ....[0]....
.L_16:
        /*005c*/ 	.word	0x000000c0


	//   ....[1]....
        /*0060*/ 	.word	0x00000260


	//----- nvinfo : EIATTR_CBANK_PARAM_SIZE
	.align		4
.L_17:
        /*0064*/ 	.byte	0x03, 0x19
        /*0066*/ 	.short	0x0018


	//----- nvinfo : EIATTR_PARAM_CBANK
	.align		4
        /*0068*/ 	.byte	0x04, 0x0a
        /*006a*/ 	.short	(.L_19 - .L_18)
	.align		4
.L_18:
        /*006c*/ 	.word	index@(.nv.constant0._Z22colorToGrayScaleKernelPhS_ii)
        /*0070*/ 	.short	0x0380
        /*0072*/ 	.short	0x0018


	//----- nvinfo : EIATTR_SW_WAR
	.align		4
.L_19:
        /*0074*/ 	.byte	0x04, 0x36
        /*0076*/ 	.short	(.L_21 - .L_20)
.L_20:
        /*0078*/ 	.word	0x00000008
.L_21:


//--------------------- .nv.callgraph             --------------------------
	.section	.nv.callgraph,"",@"SHT_CUDA_CALLGRAPH"
	.align	4
	.sectionentsize	8
	.align		4
        /*0000*/ 	.word	0x00000000
	.align		4
        /*0004*/ 	.word	0xffffffff
	.align		4
        /*0008*/ 	.word	0x00000000
	.align		4
        /*000c*/ 	.word	0xfffffffe
	.align		4
        /*0010*/ 	.word	0x00000000
	.align		4
        /*0014*/ 	.word	0xfffffffd
	.align		4
        /*0018*/ 	.word	0x00000000
	.align		4
        /*001c*/ 	.word	0xfffffffc


//--------------------- .text._Z22colorToGrayScaleKernelPhS_ii --------------------------
	.section	.text._Z22colorToGrayScaleKernelPhS_ii,"ax",@progbits
	.align	128
        .global         _Z22colorToGrayScaleKernelPhS_ii
        .type           _Z22colorToGrayScaleKernelPhS_ii,@function
        .size           _Z22colorToGrayScaleKernelPhS_ii,(.L_x_1 - _Z22colorToGrayScaleKernelPhS_ii)
        .other          _Z22colorToGrayScaleKernelPhS_ii,@"STO_CUDA_ENTRY STV_DEFAULT"
_Z22colorToGrayScaleKernelPhS_ii:
.text._Z22colorToGrayScaleKernelPhS_ii:
[----:B------:R-:W-:Y:S01]  /*0000*/  LDC R1, c[0x0][0x37c] ;  /* 0x0000df00ff017b82 */ /* 0x000fe20000000800 */
[----:B------:R-:W0:Y:S07]  /*0010*/  S2R R3, SR_TID.Y ;  /* 0x0000000000037919 */ /* 0x000e2e0000002200 */
[----:B------:R-:W0:Y:S01]  /*0020*/  S2UR UR4, SR_CTAID.Y ;  /* 0x00000000000479c3 */ /* 0x000e220000002600 */
[----:B------:R-:W1:Y:S01]  /*0030*/  LDCU.64 UR6, c[0x0][0x390] ;  /* 0x00007200ff0677ac */ /* 0x000e620008000a00 */
[----:B------:R-:W2:Y:S06]  /*0040*/  S2R R5, SR_TID.X ;  /* 0x0000000000057919 */ /* 0x000eac0000002100 */
[----:B------:R-:W0:Y:S08]  /*0050*/  LDC R0, c[0x0][0x364] ;  /* 0x0000d900ff007b82 */ /* 0x000e300000000800 */
[----:B------:R-:W2:Y:S08]  /*0060*/  S2UR UR5, SR_CTAID.X ;  /* 0x00000000000579c3 */ /* 0x000eb00000002500 */
[----:B------:R-:W2:Y:S01]  /*0070*/  LDC R2, c[0x0][0x360] ;  /* 0x0000d800ff027b82 */ /* 0x000ea20000000800 */
[----:B0-----:R-:W-:-:S05]  /*0080*/  IMAD R0, R0, UR4, R3 ;  /* 0x0000000400007c24 */ /* 0x001fca000f8e0203 */
[----:B-1----:R-:W-:Y:S01]  /*0090*/  ISETP.GE.AND P0, PT, R0, UR7, PT ;  /* 0x0000000700007c0c */ /* 0x002fe2000bf06270 */
[----:B--2---:R-:W-:-:S05]  /*00a0*/  IMAD R3, R2, UR5, R5 ;  /* 0x0000000502037c24 */ /* 0x004fca000f8e0205 */
[----:B------:R-:W-:-:S13]  /*00b0*/  ISETP.GE.OR P0, PT, R3, UR6, P0 ;  /* 0x0000000603007c0c */ /* 0x000fda0008706670 */
[----:B------:R-:W-:Y:S05]  /*00c0*/  @P0 EXIT ;  /* 0x000000000000094d */ /* 0x000fea0003800000 */
[----:B------:R-:W0:Y:S01]  /*00d0*/  LDCU.128 UR12, c[0x0][0x380] ;  /* 0x00007000ff0c77ac */ /* 0x000e220008000c00 */
[----:B------:R-:W-:Y:S01]  /*00e0*/  IMAD R0, R0, UR6, R3 ;  /* 0x0000000600007c24 */ /* 0x000fe2000f8e0203 */
[----:B------:R-:W1:Y:S03]  /*00f0*/  LDCU.64 UR4, c[0x0][0x358] ;  /* 0x00006b00ff0477ac */ /* 0x000e660008000a00 */
[----:B------:R-:W-:-:S05]  /*0100*/  IMAD R3, R0, 0x3, RZ ;  /* 0x0000000300037824 */ /* 0x000fca00078e02ff */
[----:B0-----:R-:W-:-:S04]  /*0110*/  IADD3 R2, P0, PT, R3, UR14, RZ ;  /* 0x0000000e03027c10 */ /* 0x001fc8000ff1e0ff */
[----:B------:R-:W-:-:S05]  /*0120*/  LEA.HI.X.SX32 R3, R3, UR15, 0x1, P0 ;  /* 0x0000000f03037c11 */ /* 0x000fca00080f0eff */
[----:B-1----:R-:W2:Y:S04]  /*0130*/  LDG.E.U8 R11, desc[UR4][R2.64+0x1] ;  /* 0x00000104020b7981 */ /* 0x002ea8000c1e1100 */
[----:B------:R-:W3:Y:S04]  /*0140*/  LDG.E.U8 R4, desc[UR4][R2.64+0x2] ;  /* 0x0000020402047981 */ /* 0x000ee8000c1e1100 */
[----:B------:R0:W4:Y:S01]  /*0150*/  LDG.E.U8 R10, desc[UR4][R2.64] ;  /* 0x00000004020a7981 */ /* 0x000122000c1e1100 */
[----:B------:R-:W-:Y:S01]  /*0160*/  UMOV UR8, 0x70a3d70a ;  /* 0x70a3d70a00087882 */ /* 0x000fe20000000000 */
[----:B------:R-:W-:Y:S01]  /*0170*/  UMOV UR9, 0x3fe70a3d ;  /* 0x3fe70a3d00097882 */ /* 0x000fe20000000000 */
[----:B0-----:R-:W-:-:S04]  /*0180*/  IADD3 R2, P0, PT, R0, UR12, RZ ;  /* 0x0000000c00027c10 */ /* 0x001fc8000ff1e0ff */
[----:B------:R-:W-:Y:S01]  /*0190*/  LEA.HI.X.SX32 R3, R0, UR13, 0x1, P0 ;  /* 0x0000000d00037c11 */ /* 0x000fe200080f0eff */
[----:B--2---:R-:W0:Y:S01]  /*01a0*/  I2F.F64.U16 R6, R11 ;  /* 0x0000000b00067312 */ /* 0x004e220000101800 */
[----:B---3--:R-:W-:-:S07]  /*01b0*/  I2FP.F32.U32 R8, R4 ;  /* 0x0000000400087245 */ /* 0x008fce0000201000 */
[----:B----4-:R-:W1:Y:S01]  /*01c0*/  I2F.F64.U16 R4, R10 ;  /* 0x0000000a00047312 */ /* 0x010e620000101800 */
[----:B------:R-:W-:Y:S01]  /*01d0*/  FMUL R8, R8, 0.070000000298023223877 ;  /* 0x3d8f5c2908087820 */ /* 0x000fe20000400000 */
[----:B0-----:R-:W-:-:S06]  /*01e0*/  DMUL R6, R6, UR8 ;  /* 0x0000000806067c28 */ /* 0x001fcc0008000000 */
[----:B------:R-:W0:Y:S01]  /*01f0*/  F2F.F64.F32 R8, R8 ;  /* 0x0000000800087310 */ /* 0x000e220000201800 */
[----:B------:R-:W-:Y:S01]  /*0200*/  UMOV UR8, 0xae147ae1 ;  /* 0xae147ae100087882 */ /* 0x000fe20000000000 */
[----:B------:R-:W-:Y:S02]  /*0210*/  UMOV UR9, 0x3fcae147 ;  /* 0x3fcae14700097882 */ /* 0x000fe40000000000 */
[----:B-1----:R-:W-:-:S08]  /*0220*/  DFMA R4, R4, UR8, R6 ;  /* 0x0000000804047c2b */ /* 0x002fd00008000006 */
[----:B0-----:R-:W-:-:S10]  /*0230*/  DADD R4, R4, R8 ;  /* 0x0000000004047229 */ /* 0x001fd40000000008 */
[----:B------:R-:W0:Y:S02]  /*0240*/  F2I.U32.F64.TRUNC R5, R4 ;  /* 0x0000000400057311 */ /* 0x000e24000030d000 */
[----:B0-----:R-:W-:Y:S01]  /*0250*/  STG.E.U8 desc[UR4][R2.64], R5 ;  /* 0x0000000502007986 */ /* 0x001fe2000c101104 */
[----:B------:R-:W-:Y:S05]  /*0260*/  EXIT ;  /* 0x000000000000794d */ /* 0x000fea0003800000 */
.L_x_0:
[----:B------:R-:W-:-:S00]  /*0270*/  BRA `(.L_x_0) ;  /* 0xfffffffc00fc7947 */ /* 0x000fc0000383ffff */
[----:B------:R-:W-:-:S00]  /*0280*/  NOP ;  /* 0x0000000000007918 */ /* 0x000fc00000000000 */
[----:B------:R-:W-:-:S00]  /*0290*/  NOP ;  /* 0x0000000000007918 */ /* 0x000fc00000000000 */
[----:B------:R-:W-:-:S00]  /*02a0*/  NOP ;  /* 0x0000000000007918 */ /* 0x000fc00000000000 */
[----:B------:R-:W-:-:S00]  /*02b0*/  NOP ;  /* 0x0000000000007918 */ /* 0x000fc00000000000 */
[----:B------:R-:W-:-:S00]  /*02c0*/  NOP ;  /* 0x0000000000007918 */ /* 0x000fc00000000000 */
[----:B------:R-:W-:-:S00]  /*02d0*/  NOP ;  /* 0x0000000000007918 */ /* 0x000fc00000000000 */
[----:B------:R-:W-:-:S00]  /*02e0*/  NOP ;  /* 0x0000000000007918 */ /* 0x000fc00000000000 */
[----:B------:R-:W-:-:S00]  /*02f0*/  NOP ;  /* 0x0000000000007918 */ /* 0x000fc00000000000 */
.L_x_1:


//--------------------- .nv.shared.reserved.0     --------------------------
	.section	.nv.shared.reserved.0,"aw",@nobits
	.weak		__nv_reservedSMEM_offset_0_alias
	.size		__nv_reservedSMEM_offset_0_alias, 0, 64
	.other		__nv_reservedSMEM_offset_0_alias,@"STO_CUDA_RESERVED_SHARED STV_DEFAULT"
__nv_reservedSMEM_offset_0_alias:
	.zero		0
	.zero		64


//--------------------- .nv.constant0._Z22colorToGrayScaleKernelPhS_ii --------------------------
	.section	.nv.constant0._Z22colorToGrayScaleKernelPhS_ii,"a",@progbits
	.sectionflags	@""
	.align	4
.nv.constant0._Z22colorToGrayScaleKernelPhS_ii:
	.zero		920


//--------------------- SYMBOLS --------------------------

	.type		.nv.reservedSmem.offset0,@object
	.size		.nv.reservedSmem.offset0,0x4
